	.headerflags	@"EF_CUDA_TEXMODE_UNIFIED EF_CUDA_64BIT_ADDRESS EF_CUDA_ACCELERATORS EF_CUDA_SM90 EF_CUDA_VIRTUAL_SM(EF_CUDA_SM90)"
	.elftype	@"ET_EXEC"


//--------------------- .nv.info                  --------------------------
	.section	.nv.info,"",@"SHT_CUDA_INFO"
	.align	4


	//----- nvinfo : EIATTR_REGCOUNT
	.align		4
        /*0000*/ 	.byte	0x04, 0x2f
        /*0002*/ 	.short	(.L_1 - .L_0)
	.align		4
.L_0:
        /*0004*/ 	.word	index@(triton_poi_fused_convolution_0)
        /*0008*/ 	.word	0x00000012


	//----- nvinfo : EIATTR_MIN_STACK_SIZE
	.align		4
.L_1:
        /*000c*/ 	.byte	0x04, 0x12
        /*000e*/ 	.short	(.L_3 - .L_2)
	.align		4
.L_2:
        /*0010*/ 	.word	index@(triton_poi_fused_convolution_0)
        /*0014*/ 	.word	0x00000000


	//----- nvinfo : EIATTR_FRAME_SIZE
	.align		4
.L_3:
        /*0018*/ 	.byte	0x04, 0x11
        /*001a*/ 	.short	(.L_5 - .L_4)
	.align		4
.L_4:
        /*001c*/ 	.word	index@(triton_poi_fused_convolution_0)
        /*0020*/ 	.word	0x00000000


	//----- nvinfo : EIATTR_MIN_STACK_SIZE
	.align		4
.L_5:
        /*0024*/ 	.byte	0x04, 0x12
        /*0026*/ 	.short	(.L_7 - .L_6)
	.align		4
.L_6:
        /*0028*/ 	.word	index@(triton_poi_fused_convolution_0)
        /*002c*/ 	.word	0x00000000
.L_7:


//--------------------- .nv.info.triton_poi_fused_convolution_0 --------------------------
	.section	.nv.info.triton_poi_fused_convolution_0,"",@"SHT_CUDA_INFO"
	.sectionflags	@""
	.align	4


	//----- nvinfo : EIATTR_CUDA_API_VERSION
	.align		4
        /*0000*/ 	.byte	0x04, 0x37
        /*0002*/ 	.short	(.L_9 - .L_8)
.L_8:
        /*0004*/ 	.word	0x0000007c


	//----- nvinfo : EIATTR_KPARAM_INFO
	.align		4
.L_9:
        /*0008*/ 	.byte	0x04, 0x17
        /*000a*/ 	.short	(.L_11 - .L_10)
.L_10:
        /*000c*/ 	.word	0x00000000
        /*0010*/ 	.short	0x0002
        /*0012*/ 	.short	0x0010
        /*0014*/ 	.byte	0x00, 0xf0, 0x11, 0x00


	//----- nvinfo : EIATTR_KPARAM_INFO
	.align		4
.L_11:
        /*0018*/ 	.byte	0x04, 0x17
        /*001a*/ 	.short	(.L_13 - .L_12)
.L_12:
        /*001c*/ 	.word	0x00000000
        /*0020*/ 	.short	0x0001
        /*0022*/ 	.short	0x0008
        /*0024*/ 	.byte	0x00, 0xf4, 0x21, 0x00


	//----- nvinfo : EIATTR_KPARAM_INFO
	.align		4
.L_13:
        /*0028*/ 	.byte	0x04, 0x17
        /*002a*/ 	.short	(.L_15 - .L_14)
.L_14:
        /*002c*/ 	.word	0x00000000
        /*0030*/ 	.short	0x0000
        /*0032*/ 	.short	0x0000
        /*0034*/ 	.byte	0x00, 0xf4, 0x21, 0x00


	//----- nvinfo : EIATTR_SPARSE_MMA_MASK
	.align		4
.L_15:
        /*0038*/ 	.byte	0x03, 0x50
        /*003a*/ 	.short	0x0000


	//----- nvinfo : EIATTR_MAXREG_COUNT
	.align		4
        /*003c*/ 	.byte	0x03, 0x1b
        /*003e*/ 	.short	0x00ff


	//----- nvinfo : EIATTR_EXIT_INSTR_OFFSETS
	.align		4
        /*0040*/ 	.byte	0x04, 0x1c
        /*0042*/ 	.short	(.L_17 - .L_16)


	//   ....[0]....
.L_16:
        /*0044*/ 	.word	0x00000260


	//----- nvinfo : EIATTR_REQNTID
	.align		4
.L_17:
        /*0048*/ 	.byte	0x04, 0x10
        /*004a*/ 	.short	(.L_19 - .L_18)
.L_18:
        /*004c*/ 	.word	0x00000080
        /*0050*/ 	.word	0x00000001
        /*0054*/ 	.word	0x00000001


	//----- nvinfo : EIATTR_CBANK_PARAM_SIZE
	.align		4
.L_19:
        /*0058*/ 	.byte	0x03, 0x19
        /*005a*/ 	.short	0x0014


	//----- nvinfo : EIATTR_PARAM_CBANK
	.align		4
        /*005c*/ 	.byte	0x04, 0x0a
        /*005e*/ 	.short	(.L_21 - .L_20)
	.align		4
.L_20:
        /*0060*/ 	.word	index@(.nv.constant0.triton_poi_fused_convolution_0)
        /*0064*/ 	.short	0x0210
        /*0066*/ 	.short	0x0014


	//----- nvinfo : EIATTR_SW_WAR
	.align		4
.L_21:
        /*0068*/ 	.byte	0x04, 0x36
        /*006a*/ 	.short	(.L_23 - .L_22)
.L_22:
        /*006c*/ 	.word	0x00000008
.L_23:


//--------------------- .nv.callgraph             --------------------------
	.section	.nv.callgraph,"",@"SHT_CUDA_CALLGRAPH"
	.align	4
	.sectionentsize	8
	.align		4
        /*0000*/ 	.word	0x00000000
	.align		4
        /*0004*/ 	.word	0xffffffff
	.align		4
        /*0008*/ 	.word	0x00000000
	.align		4
        /*000c*/ 	.word	0xfffffffe
	.align		4
        /*0010*/ 	.word	0x00000000
	.align		4
        /*0014*/ 	.word	0xfffffffd
	.align		4
        /*0018*/ 	.word	0x00000000
	.align		4
        /*001c*/ 	.word	0xfffffffc


//--------------------- .text.triton_poi_fused_convolution_0 --------------------------
	.section	.text.triton_poi_fused_convolution_0,"ax",@progbits
	.align	128
        .global         triton_poi_fused_convolution_0
        .type           triton_poi_fused_convolution_0,@function
        .size           triton_poi_fused_convolution_0,(.L_x_1 - triton_poi_fused_convolution_0)
        .other          triton_poi_fused_convolution_0,@"STO_CUDA_ENTRY STV_DEFAULT"
triton_poi_fused_convolution_0:
.text.triton_poi_fused_convolution_0:
[----:B------:R-:W-:Y:S01]  /*0000*/  LDC R1, c[0x0][0x28] ;  /* 0x00000a00ff017b82 */ /* 0x000fe20000000800 */
[----:B------:R-:W1:Y:S07]  /*0010*/  S2R R0, SR_TID.X ;  /* 0x0000000000007919 */ /* 0x000e6e0000002100 */
[----:B------:R-:W2:Y:S01]  /*0020*/  LDC.64 R2, c[0x0][0x218] ;  /* 0x00008600ff027b82 */ /* 0x000ea20000000a00 */
[----:B------:R-:W-:Y:S01]  /*0030*/  ULDC.64 UR4, c[0x0][0x208] ;  /* 0x0000820000047ab9 */ /* 0x000fe20000000a00 */
[----:B------:R-:W3:Y:S06]  /*0040*/  S2R R5, SR_CTAID.X ;  /* 0x0000000000057919 */ /* 0x000eec0000002500 */
[----:B------:R-:W4:Y:S01]  /*0050*/  LDC.64 R8, c[0x0][0x210] ;  /* 0x00008400ff087b82 */ /* 0x000f220000000a00 */
[----:B-1----:R-:W-:-:S02]  /*0060*/  SHF.L.U32 R0, R0, 0x2, RZ ;  /* 0x0000000200007819 */ /* 0x002fc400000006ff */
[----:B---3--:R-:W-:Y:S02]  /*0070*/  SHF.R.S32.HI R4, RZ, 0x15, R5 ;  /* 0x00000015ff047819 */ /* 0x008fe40000011405 */
[----:B------:R-:W-:Y:S02]  /*0080*/  LOP3.LUT R0, R0, 0x1fc, RZ, 0xc0, !PT ;  /* 0x000001fc00007812 */ /* 0x000fe400078ec0ff */
[----:B------:R-:W-:Y:S02]  /*0090*/  SGXT R4, R4, 0x1 ;  /* 0x000000010404781a */ /* 0x000fe40000000200 */
[----:B------:R-:W-:-:S04]  /*00a0*/  LEA R5, R5, R0, 0xa ;  /* 0x0000000005057211 */ /* 0x000fc800078e50ff */
[----:B------:R-:W-:Y:S01]  /*00b0*/  LEA.HI R4, R4, R5, RZ, 0xc ;  /* 0x0000000504047211 */ /* 0x000fe200078f60ff */
[----:B----4-:R-:W-:-:S04]  /*00c0*/  IMAD.WIDE R8, R5, 0x4, R8 ;  /* 0x0000000405087825 */ /* 0x010fc800078e0208 */
[----:B------:R-:W-:Y:S01]  /*00d0*/  VIADD R0, R4, 0x200 ;  /* 0x0000020004007836 */ /* 0x000fe20000000000 */
[----:B------:R-:W-:-:S04]  /*00e0*/  SHF.R.S32.HI R4, RZ, 0xc, R4 ;  /* 0x0000000cff047819 */ /* 0x000fc80000011404 */
[----:B------:R-:W-:Y:S02]  /*00f0*/  SHF.R.S32.HI R0, RZ, 0xc, R0 ;  /* 0x0000000cff007819 */ /* 0x000fe40000011400 */
[----:B------:R-:W-:Y:S02]  /*0100*/  LEA.HI R6, R4, R4, RZ, 0x8 ;  /* 0x0000000404067211 */ /* 0x000fe400078f40ff */
[----:B------:R-:W-:Y:S02]  /*0110*/  LEA.HI R10, R0, R0, RZ, 0x8 ;  /* 0x00000000000a7211 */ /* 0x000fe400078f40ff */
[----:B------:R-:W-:Y:S02]  /*0120*/  LOP3.LUT R7, R6, 0xffffff00, RZ, 0xc0, !PT ;  /* 0xffffff0006077812 */ /* 0x000fe400078ec0ff */
[----:B------:R-:W-:Y:S02]  /*0130*/  LOP3.LUT R11, R10, 0xffffff00, RZ, 0xc0, !PT ;  /* 0xffffff000a0b7812 */ /* 0x000fe400078ec0ff */
[----:B------:R-:W-:-:S03]  /*0140*/  IADD3 R7, R4, -R7, RZ ;  /* 0x8000000704077210 */ /* 0x000fc60007ffe0ff */
[----:B------:R-:W-:Y:S02]  /*0150*/  IMAD.IADD R13, R0, 0x1, -R11 ;  /* 0x00000001000d7824 */ /* 0x000fe400078e0a0b */
[--C-:B--2---:R-:W-:Y:S02]  /*0160*/  IMAD.WIDE R10, R7, 0x4, R2.reuse ;  /* 0x00000004070a7825 */ /* 0x104fe400078e0202 */
[----:B------:R-:W2:Y:S02]  /*0170*/  LDG.E.128 R4, desc[UR4][R8.64] ;  /* 0x0000000408047981 */ /* 0x000ea4000c1e1d00 */
[----:B------:R-:W-:Y:S02]  /*0180*/  IMAD.WIDE R2, R13, 0x4, R2 ;  /* 0x000000040d027825 */ /* 0x000fe400078e0202 */
[----:B------:R-:W2:Y:S04]  /*0190*/  LDG.E.EL R10, desc[UR4][R10.64] ;  /* 0x000000040a0a7981 */ /* 0x000ea8000c2e1900 */
[----:B------:R-:W3:Y:S04]  /*01a0*/  LDG.E.EL R2, desc[UR4][R2.64] ;  /* 0x0000000402027981 */ /* 0x000ee8000c2e1900 */
[----:B------:R-:W3:Y:S01]  /*01b0*/  LDG.E.128 R12, desc[UR4][R8.64+0x800] ;  /* 0x00080004080c7981 */ /* 0x000ee2000c1e1d00 */
[--C-:B--2---:R-:W-:Y:S01]  /*01c0*/  FADD R4, R4, R10.reuse ;  /* 0x0000000a04047221 */ /* 0x104fe20000000000 */
[--C-:B------:R-:W-:Y:S01]  /*01d0*/  FADD R5, R5, R10.reuse ;  /* 0x0000000a05057221 */ /* 0x100fe20000000000 */
[--C-:B------:R-:W-:Y:S01]  /*01e0*/  FADD R6, R6, R10.reuse ;  /* 0x0000000a06067221 */ /* 0x100fe20000000000 */
[----:B------:R-:W-:Y:S01]  /*01f0*/  FADD R7, R7, R10 ;  /* 0x0000000a07077221 */ /* 0x000fe20000000000 */
[--C-:B---3--:R-:W-:Y:S01]  /*0200*/  FADD R12, R12, R2.reuse ;  /* 0x000000020c0c7221 */ /* 0x108fe20000000000 */
[--C-:B------:R-:W-:Y:S01]  /*0210*/  FADD R13, R13, R2.reuse ;  /* 0x000000020d0d7221 */ /* 0x100fe20000000000 */
[--C-:B------:R-:W-:Y:S01]  /*0220*/  FADD R14, R14, R2.reuse ;  /* 0x000000020e0e7221 */ /* 0x100fe20000000000 */
[----:B------:R-:W-:Y:S01]  /*0230*/  FADD R15, R15, R2 ;  /* 0x000000020f0f7221 */ /* 0x000fe20000000000 */
[----:B------:R-:W-:Y:S04]  /*0240*/  STG.E.128 desc[UR4][R8.64], R4 ;  /* 0x0000000408007986 */ /* 0x000fe8000c101d04 */
[----:B------:R-:W-:Y:S01]  /*0250*/  STG.E.128 desc[UR4][R8.64+0x800], R12 ;  /* 0x0008000c08007986 */ /* 0x000fe2000c101d04 */
[----:B------:R-:W-:Y:S05]  /*0260*/  EXIT ;  /* 0x000000000000794d */ /* 0x000fea0003800000 */
.L_x_0:
[----:B------:R-:W-:-:S00]  /*0270*/  BRA `(.L_x_0) ;  /* 0xfffffffc00fc7947 */ /* 0x000fc0000383ffff */
[----:B------:R-:W-:-:S00]  /*0280*/  NOP ;  /* 0x0000000000007918 */ /* 0x000fc00000000000 */
[----:B------:R-:W-:-:S00]  /*0290*/  NOP ;  /* 0x0000000000007918 */ /* 0x000fc00000000000 */
[----:B------:R-:W-:-:S00]  /*02a0*/  NOP ;  /* 0x0000000000007918 */ /* 0x000fc00000000000 */
[----:B------:R-:W-:-:S00]  /*02b0*/  NOP ;  /* 0x0000000000007918 */ /* 0x000fc00000000000 */
[----:B------:R-:W-:-:S00]  /*02c0*/  NOP ;  /* 0x0000000000007918 */ /* 0x000fc00000000000 */
[----:B------:R-:W-:-:S00]  /*02d0*/  NOP ;  /* 0x0000000000007918 */ /* 0x000fc00000000000 */
[----:B------:R-:W-:-:S00]  /*02e0*/  NOP ;  /* 0x0000000000007918 */ /* 0x000fc00000000000 */
[----:B------:R-:W-:-:S00]  /*02f0*/  NOP ;  /* 0x0000000000007918 */ /* 0x000fc00000000000 */
.L_x_1:


//--------------------- .nv.constant0.triton_poi_fused_convolution_0 --------------------------
	.section	.nv.constant0.triton_poi_fused_convolution_0,"a",@progbits
	.sectionflags	@""
	.align	4
.nv.constant0.triton_poi_fused_convolution_0:
	.zero		548
